//
// Generated by NVIDIA NVVM Compiler
//
// Compiler Build ID: CL-36424714
// Cuda compilation tools, release 13.0, V13.0.88
// Based on NVVM 20.0.0
//

.version 9.0
.target sm_100
.address_size 64

	// .globl	_Z10helloWorldv
.extern .func  (.param .b32 func_retval0) vprintf
(
	.param .b64 vprintf_param_0,
	.param .b64 vprintf_param_1
)
;
.global .align 1 .b8 $str[64] = {72, 101, 108, 108, 111, 32, 87, 111, 114, 108, 100, 32, 112, 114, 105, 110, 116, 32, 98, 121, 32, 103, 105, 114, 100, 60, 37, 100, 44, 32, 37, 100, 62, 44, 32, 98, 108, 111, 99, 107, 60, 37, 100, 44, 32, 37, 100, 62, 32, 116, 104, 114, 101, 97, 100, 32, 61, 32, 37, 100, 46, 32, 10};

.visible .entry _Z10helloWorldv()
{
	.local .align 8 .b8 	__local_depot0[24];
	.reg .b64 	%SP;
	.reg .b64 	%SPL;
	.reg .b32 	%r<13>;
	.reg .b64 	%rd<5>;

	mov.u64 	%SPL, __local_depot0;
	cvta.local.u64 	%SP, %SPL;
	add.u64 	%rd1, %SP, 0;
	add.u64 	%rd2, %SPL, 0;
	mov.u32 	%r1, %ctaid.x;
	mov.u32 	%r2, %ctaid.y;
	mov.u32 	%r3, %tid.x;
	mov.u32 	%r4, %tid.y;
	mov.u32 	%r5, %nctaid.x;
	mad.lo.s32 	%r6, %r2, %r5, %r1;
	mov.u32 	%r7, %ntid.y;
	mov.u32 	%r8, %ntid.x;
	mad.lo.s32 	%r9, %r6, %r7, %r4;
	mad.lo.s32 	%r10, %r9, %r8, %r3;
	st.local.v2.u32 	[%rd2], {%r1, %r2};
	st.local.v2.u32 	[%rd2+8], {%r3, %r4};
	st.local.u32 	[%rd2+16], %r10;
	mov.u64 	%rd3, $str;
	cvta.global.u64 	%rd4, %rd3;
	{ // callseq 0, 0
	.param .b64 param0;
	st.param.b64 	[param0], %rd4;
	.param .b64 param1;
	st.param.b64 	[param1], %rd1;
	.param .b32 retval0;
	call.uni (retval0), 
	vprintf, 
	(
	param0, 
	param1
	);
	ld.param.b32 	%r11, [retval0];
	} // callseq 0
	ret;

}


// ===== COMPILED SASS (sm_100) =====

	.target	sm_100

	.elftype	@"ET_EXEC"


//--------------------- .note.nv.tkinfo           --------------------------
	.section	.note.nv.tkinfo,"",@"SHT_NOTE"
	.sectionflags	@"SHF_NOTE_NV_TKINFO"
	.tkinfo
        /*0018*/ 	.word	0x00000002
        /*0030*/ 	.string	""
        /*0030*/ 	.string	"ptxas"
        /*0030*/ 	.string	"Cuda compilation tools, release 13.0, V13.0.88"
        /*0030*/ 	.string	"Build cuda_13.0.r13.0/compiler.36424714_0"
        /*0030*/ 	.string	"-arch sm_100 -m 64 "



//--------------------- .note.nv.cuinfo           --------------------------
	.section	.note.nv.cuinfo,"",@"SHT_NOTE"
	.sectionflags	@"SHF_NOTE_NV_CUINFO"
        /*0018*/ 	.short	0x0002
        /*001a*/ 	.short	0x0064
        /*001c*/ 	.short	0x0082
	.zero		2


//--------------------- .nv.info                  --------------------------
	.section	.nv.info,"",@"SHT_CUDA_INFO"
	.align	4


	//----- nvinfo : EIATTR_REGCOUNT
	.align		4
        /*0000*/ 	.byte	0x04, 0x2f
        /*0002*/ 	.short	(.L_2 - .L_1)
	.align		4
.L_1:
        /*0004*/ 	.word	index@(_Z10helloWorldv)
        /*0008*/ 	.word	0x00000018


	//----- nvinfo : EIATTR_FRAME_SIZE
	.align		4
.L_2:
        /*000c*/ 	.byte	0x04, 0x11
        /*000e*/ 	.short	(.L_4 - .L_3)
	.align		4
.L_3:
        /*0010*/ 	.word	index@(_Z10helloWorldv)
        /*0014*/ 	.word	0x00000018


	//----- nvinfo : EIATTR_MIN_STACK_SIZE
	.align		4
.L_4:
        /*0018*/ 	.byte	0x04, 0x12
        /*001a*/ 	.short	(.L_6 - .L_5)
	.align		4
.L_5:
        /*001c*/ 	.word	index@(_Z10helloWorldv)
        /*0020*/ 	.word	0x00000018
.L_6:


//--------------------- .nv.compat                --------------------------
	.section	.nv.compat,"",@"SHT_CUDA_COMPAT_INFO"
	.align	4
        /*0000*/ 	.byte	0x02, 0x09, 0x00, 0x00, 0x02, 0x02, 0x01, 0x00, 0x02, 0x05, 0x05, 0x00, 0x03, 0x07, 0x01, 0x01
        /*0010*/ 	.byte	0x02, 0x03, 0x00, 0x00, 0x02, 0x06, 0x01, 0x00, 0x04, 0x0b, 0x08, 0x00, 0x09, 0x00, 0x00, 0x00
        /*0020*/ 	.byte	0x00, 0x00, 0x00, 0x00


//--------------------- .nv.info._Z10helloWorldv  --------------------------
	.section	.nv.info._Z10helloWorldv,"",@"SHT_CUDA_INFO"
	.sectionflags	@""
	.align	4


	//----- nvinfo : EIATTR_CUDA_API_VERSION
	.align		4
        /*0000*/ 	.byte	0x04, 0x37
        /*0002*/ 	.short	(.L_8 - .L_7)
.L_7:
        /*0004*/ 	.word	0x00000082


	//----- nvinfo : EIATTR_SPARSE_MMA_MASK
	.align		4
.L_8:
        /*0008*/ 	.byte	0x03, 0x50
        /*000a*/ 	.short	0x0000


	//----- nvinfo : EIATTR_MAXREG_COUNT
	.align		4
        /*000c*/ 	.byte	0x03, 0x1b
        /*000e*/ 	.short	0x00ff


	//----- nvinfo : EIATTR_EXTERNS
	.align		4
        /*0010*/ 	.byte	0x04, 0x0f
        /*0012*/ 	.short	(.L_10 - .L_9)


	//   ....[0]....
	.align		4
.L_9:
        /*0014*/ 	.word	index@(vprintf)


	//----- nvinfo : EIATTR_MERCURY_ISA_VERSION
	.align		4
.L_10:
        /*0018*/ 	.byte	0x03, 0x5f
        /*001a*/ 	.short	0x0101


	//----- nvinfo : EIATTR_VRC_CTA_INIT_COUNT
	.align		4
        /*001c*/ 	.byte	0x02, 0x4a
	.zero		1
	.zero		1


	//----- nvinfo : EIATTR_SYSCALL_OFFSETS
	.align		4
        /*0020*/ 	.byte	0x04, 0x46
        /*0022*/ 	.short	(.L_12 - .L_11)


	//   ....[0]....
.L_11:
        /*0024*/ 	.word	0x00000190


	//----- nvinfo : EIATTR_EXIT_INSTR_OFFSETS
	.align		4
.L_12:
        /*0028*/ 	.byte	0x04, 0x1c
        /*002a*/ 	.short	(.L_14 - .L_13)


	//   ....[0]....
.L_13:
        /*002c*/ 	.word	0x000001a0


	//----- nvinfo : EIATTR_SW_WAR
	.align		4
.L_14:
        /*0030*/ 	.byte	0x04, 0x36
        /*0032*/ 	.short	(.L_16 - .L_15)
.L_15:
        /*0034*/ 	.word	0x00000008
.L_16:


//--------------------- .nv.callgraph             --------------------------
	.section	.nv.callgraph,"",@"SHT_CUDA_CALLGRAPH"
	.align	4
	.sectionentsize	8
	.align		4
        /*0000*/ 	.word	0x00000000
	.align		4
        /*0004*/ 	.word	0xffffffff
	.align		4
        /*0008*/ 	.word	index@(_Z10helloWorldv)
	.align		4
        /*000c*/ 	.word	index@(vprintf)
	.align		4
        /*0010*/ 	.word	0x00000000
	.align		4
        /*0014*/ 	.word	0xfffffffe
	.align		4
        /*0018*/ 	.word	0x00000000
	.align		4
        /*001c*/ 	.word	0xfffffffd
	.align		4
        /*0020*/ 	.word	0x00000000
	.align		4
        /*0024*/ 	.word	0xfffffffc


//--------------------- .nv.constant4             --------------------------
	.section	.nv.constant4,"a",@progbits
	.align	8
	.align		8
.nv.constant4:
        /*0000*/ 	.dword	vprintf
	.align		8
        /*0008*/ 	.dword	$str


//--------------------- .text._Z10helloWorldv     --------------------------
	.section	.text._Z10helloWorldv,"ax",@progbits
	.align	128
        .global         _Z10helloWorldv
        .type           _Z10helloWorldv,@function
        .size           _Z10helloWorldv,(.L_x_2 - _Z10helloWorldv)
        .other          _Z10helloWorldv,@"STO_CUDA_ENTRY STV_DEFAULT"
_Z10helloWorldv:
.text._Z10helloWorldv:
[----:B------:R-:W0:Y:S01]  /*0000*/  LDC R1, c[0x0][0x37c] ;  /* 0x0000df00ff017b82 */ /* 0x000e220000000800 */
[----:B------:R-:W1:Y:S01]  /*0010*/  S2R R8, SR_CTAID.X ;  /* 0x0000000000087919 */ /* 0x000e620000002500 */
[----:B------:R-:W2:Y:S01]  /*0020*/  LDCU UR5, c[0x0][0x2fc] ;  /* 0x00005f80ff0577ac */ /* 0x000ea20008000800 */
[----:B------:R-:W-:Y:S01]  /*0030*/  MOV R2, 0x0 ;  /* 0x0000000000027802 */ /* 0x000fe20000000f00 */
[----:B0-----:R-:W-:Y:S01]  /*0040*/  VIADD R1, R1, 0xffffffe8 ;  /* 0xffffffe801017836 */ /* 0x001fe20000000000 */
[----:B------:R-:W1:Y:S01]  /*0050*/  S2R R9, SR_CTAID.Y ;  /* 0x0000000000097919 */ /* 0x000e620000002600 */
[----:B------:R-:W1:Y:S01]  /*0060*/  LDCU UR4, c[0x0][0x370] ;  /* 0x00006e00ff0477ac */ /* 0x000e620008000800 */
[----:B------:R-:W0:Y:S01]  /*0070*/  S2R R11, SR_TID.Y ;  /* 0x00000000000b7919 */ /* 0x000e220000002200 */
[----:B------:R-:W0:Y:S01]  /*0080*/  LDCU UR6, c[0x0][0x364] ;  /* 0x00006c80ff0677ac */ /* 0x000e220008000800 */
[----:B------:R-:W3:Y:S01]  /*0090*/  S2R R10, SR_TID.X ;  /* 0x00000000000a7919 */ /* 0x000ee20000002100 */
[----:B------:R-:W3:Y:S01]  /*00a0*/  LDCU UR7, c[0x0][0x360] ;  /* 0x00006c00ff0777ac */ /* 0x000ee20008000800 */
[----:B-1----:R-:W-:Y:S01]  /*00b0*/  IMAD R0, R9, UR4, R8 ;  /* 0x0000000409007c24 */ /* 0x002fe2000f8e0208 */
[----:B------:R-:W1:Y:S01]  /*00c0*/  LDCU UR4, c[0x0][0x2f8] ;  /* 0x00005f00ff0477ac */ /* 0x000e620008000800 */
[----:B------:R4:W-:Y:S02]  /*00d0*/  STL.64 [R1], R8 ;  /* 0x0000000801007387 */ /* 0x0009e40000100a00 */
[----:B0-----:R-:W-:-:S04]  /*00e0*/  IMAD R3, R0, UR6, R11 ;  /* 0x0000000600037c24 */ /* 0x001fc8000f8e020b */
[----:B---3--:R-:W-:Y:S01]  /*00f0*/  IMAD R0, R3, UR7, R10 ;  /* 0x0000000703007c24 */ /* 0x008fe2000f8e020a */
[----:B------:R4:W-:Y:S01]  /*0100*/  STL.64 [R1+0x8], R10 ;  /* 0x0000080a01007387 */ /* 0x0009e20000100a00 */
[----:B------:R-:W0:Y:S01]  /*0110*/  LDC.64 R2, c[0x4][R2] ;  /* 0x0100000002027b82 */ /* 0x000e220000000a00 */
[----:B------:R-:W3:Y:S02]  /*0120*/  LDCU.64 UR6, c[0x4][0x8] ;  /* 0x01000100ff0677ac */ /* 0x000ee40008000a00 */
[----:B------:R4:W-:Y:S01]  /*0130*/  STL [R1+0x10], R0 ;  /* 0x0000100001007387 */ /* 0x0009e20000100800 */
[----:B-1----:R-:W-:-:S04]  /*0140*/  IADD3 R6, P0, PT, R1, UR4, RZ ;  /* 0x0000000401067c10 */ /* 0x002fc8000ff1e0ff */
[----:B--2---:R-:W-:Y:S01]  /*0150*/  IADD3.X R7, PT, PT, RZ, UR5, RZ, P0, !PT ;  /* 0x00000005ff077c10 */ /* 0x004fe200087fe4ff */
[----:B---3--:R-:W-:Y:S01]  /*0160*/  IMAD.U32 R4, RZ, RZ, UR6 ;  /* 0x00000006ff047e24 */ /* 0x008fe2000f8e00ff */
[----:B----4-:R-:W-:-:S07]  /*0170*/  MOV R5, UR7 ;  /* 0x0000000700057c02 */ /* 0x010fce0008000f00 */
[----:B------:R-:W-:-:S07]  /*0180*/  LEPC R20, `(.L_x_0) ;  /* 0x000000001014794e */ /* 0x000fce0000000000 */
[----:B0-----:R-:W-:Y:S05]  /*0190*/  CALL.ABS.NOINC R2 ;  /* 0x0000000002007343 */ /* 0x001fea0003c00000 */
.L_x_0:
[----:B------:R-:W-:Y:S05]  /*01a0*/  EXIT ;  /* 0x000000000000794d */ /* 0x000fea0003800000 */
.L_x_1:
[----:B------:R-:W-:-:S00]  /*01b0*/  BRA `(.L_x_1) ;  /* 0xfffffffc00fc7947 */ /* 0x000fc0000383ffff */
[----:B------:R-:W-:-:S00]  /*01c0*/  NOP ;  /* 0x0000000000007918 */ /* 0x000fc00000000000 */
        /* <DEDUP_REMOVED lines=11> */
.L_x_2:


//--------------------- .nv.global.init           --------------------------
	.section	.nv.global.init,"aw",@progbits
.nv.global.init:
	.type		$str,@object
	.size		$str,(.L_0 - $str)
$str:
        /*0000*/ 	.byte	0x48, 0x65, 0x6c, 0x6c, 0x6f, 0x20, 0x57, 0x6f, 0x72, 0x6c, 0x64, 0x20, 0x70, 0x72, 0x69, 0x6e
        /*0010*/ 	.byte	0x74, 0x20, 0x62, 0x79, 0x20, 0x67, 0x69, 0x72, 0x64, 0x3c, 0x25, 0x64, 0x2c, 0x20, 0x25, 0x64
        /*0020*/ 	.byte	0x3e, 0x2c, 0x20, 0x62, 0x6c, 0x6f, 0x63, 0x6b, 0x3c, 0x25, 0x64, 0x2c, 0x20, 0x25, 0x64, 0x3e
        /*0030*/ 	.byte	0x20, 0x74, 0x68, 0x72, 0x65, 0x61, 0x64, 0x20, 0x3d, 0x20, 0x25, 0x64, 0x2e, 0x20, 0x0a, 0x00
.L_0:


//--------------------- .nv.shared.reserved.0     --------------------------
	.section	.nv.shared.reserved.0,"aw",@nobits
	.weak		__nv_reservedSMEM_offset_0_alias
	.size		__nv_reservedSMEM_offset_0_alias, 0, 64
	.other		__nv_reservedSMEM_offset_0_alias,@"STO_CUDA_RESERVED_SHARED STV_DEFAULT"
__nv_reservedSMEM_offset_0_alias:
	.zero		0
	.zero		64


//--------------------- .nv.constant0._Z10helloWorldv --------------------------
	.section	.nv.constant0._Z10helloWorldv,"a",@progbits
	.sectionflags	@""
	.align	4
.nv.constant0._Z10helloWorldv:
	.zero		896


//--------------------- SYMBOLS --------------------------

	.type		.nv.reservedSmem.offset0,@object
	.size		.nv.reservedSmem.offset0,0x4
	.type		vprintf,@function
